	.headerflags	@"EF_CUDA_TEXMODE_UNIFIED EF_CUDA_64BIT_ADDRESS EF_CUDA_ACCELERATORS EF_CUDA_SM90 EF_CUDA_VIRTUAL_SM(EF_CUDA_SM90)"
	.elftype	@"ET_EXEC"


//--------------------- .nv.info                  --------------------------
	.section	.nv.info,"",@"SHT_CUDA_INFO"
	.align	4


	//----- nvinfo : EIATTR_REGCOUNT
	.align		4
        /*0000*/ 	.byte	0x04, 0x2f
        /*0002*/ 	.short	(.L_1 - .L_0)
	.align		4
.L_0:
        /*0004*/ 	.word	index@(triton_poi_fused__unsafe_index_add_mul_sub_22)
        /*0008*/ 	.word	0x00000019


	//----- nvinfo : EIATTR_MIN_STACK_SIZE
	.align		4
.L_1:
        /*000c*/ 	.byte	0x04, 0x12
        /*000e*/ 	.short	(.L_3 - .L_2)
	.align		4
.L_2:
        /*0010*/ 	.word	index@(triton_poi_fused__unsafe_index_add_mul_sub_22)
        /*0014*/ 	.word	0x00000000


	//----- nvinfo : EIATTR_FRAME_SIZE
	.align		4
.L_3:
        /*0018*/ 	.byte	0x04, 0x11
        /*001a*/ 	.short	(.L_5 - .L_4)
	.align		4
.L_4:
        /*001c*/ 	.word	index@(triton_poi_fused__unsafe_index_add_mul_sub_22)
        /*0020*/ 	.word	0x00000000


	//----- nvinfo : EIATTR_MIN_STACK_SIZE
	.align		4
.L_5:
        /*0024*/ 	.byte	0x04, 0x12
        /*0026*/ 	.short	(.L_7 - .L_6)
	.align		4
.L_6:
        /*0028*/ 	.word	index@(triton_poi_fused__unsafe_index_add_mul_sub_22)
        /*002c*/ 	.word	0x00000000
.L_7:


//--------------------- .nv.info.triton_poi_fused__unsafe_index_add_mul_sub_22 --------------------------
	.section	.nv.info.triton_poi_fused__unsafe_index_add_mul_sub_22,"",@"SHT_CUDA_INFO"
	.sectionflags	@""
	.align	4


	//----- nvinfo : EIATTR_CUDA_API_VERSION
	.align		4
        /*0000*/ 	.byte	0x04, 0x37
        /*0002*/ 	.short	(.L_9 - .L_8)
.L_8:
        /*0004*/ 	.word	0x0000007c


	//----- nvinfo : EIATTR_KPARAM_INFO
	.align		4
.L_9:
        /*0008*/ 	.byte	0x04, 0x17
        /*000a*/ 	.short	(.L_11 - .L_10)
.L_10:
        /*000c*/ 	.word	0x00000000
        /*0010*/ 	.short	0x0006
        /*0012*/ 	.short	0x0030
        /*0014*/ 	.byte	0x00, 0xf0, 0x11, 0x00


	//----- nvinfo : EIATTR_KPARAM_INFO
	.align		4
.L_11:
        /*0018*/ 	.byte	0x04, 0x17
        /*001a*/ 	.short	(.L_13 - .L_12)
.L_12:
        /*001c*/ 	.word	0x00000000
        /*0020*/ 	.short	0x0005
        /*0022*/ 	.short	0x0028
        /*0024*/ 	.byte	0x00, 0xf4, 0x21, 0x00


	//----- nvinfo : EIATTR_KPARAM_INFO
	.align		4
.L_13:
        /*0028*/ 	.byte	0x04, 0x17
        /*002a*/ 	.short	(.L_15 - .L_14)
.L_14:
        /*002c*/ 	.word	0x00000000
        /*0030*/ 	.short	0x0004
        /*0032*/ 	.short	0x0020
        /*0034*/ 	.byte	0x00, 0xf4, 0x21, 0x00


	//----- nvinfo : EIATTR_KPARAM_INFO
	.align		4
.L_15:
        /*0038*/ 	.byte	0x04, 0x17
        /*003a*/ 	.short	(.L_17 - .L_16)
.L_16:
        /*003c*/ 	.word	0x00000000
        /*0040*/ 	.short	0x0003
        /*0042*/ 	.short	0x0018
        /*0044*/ 	.byte	0x00, 0xf4, 0x21, 0x00


	//----- nvinfo : EIATTR_KPARAM_INFO
	.align		4
.L_17:
        /*0048*/ 	.byte	0x04, 0x17
        /*004a*/ 	.short	(.L_19 - .L_18)
.L_18:
        /*004c*/ 	.word	0x00000000
        /*0050*/ 	.short	0x0002
        /*0052*/ 	.short	0x0010
        /*0054*/ 	.byte	0x00, 0xf4, 0x21, 0x00


	//----- nvinfo : EIATTR_KPARAM_INFO
	.align		4
.L_19:
        /*0058*/ 	.byte	0x04, 0x17
        /*005a*/ 	.short	(.L_21 - .L_20)
.L_20:
        /*005c*/ 	.word	0x00000000
        /*0060*/ 	.short	0x0001
        /*0062*/ 	.short	0x0008
        /*0064*/ 	.byte	0x00, 0xf4, 0x21, 0x00


	//----- nvinfo : EIATTR_KPARAM_INFO
	.align		4
.L_21:
        /*0068*/ 	.byte	0x04, 0x17
        /*006a*/ 	.short	(.L_23 - .L_22)
.L_22:
        /*006c*/ 	.word	0x00000000
        /*0070*/ 	.short	0x0000
        /*0072*/ 	.short	0x0000
        /*0074*/ 	.byte	0x00, 0xf4, 0x21, 0x00


	//----- nvinfo : EIATTR_SPARSE_MMA_MASK
	.align		4
.L_23:
        /*0078*/ 	.byte	0x03, 0x50
        /*007a*/ 	.short	0x0000


	//----- nvinfo : EIATTR_MAXREG_COUNT
	.align		4
        /*007c*/ 	.byte	0x03, 0x1b
        /*007e*/ 	.short	0x00ff


	//----- nvinfo : EIATTR_EXIT_INSTR_OFFSETS
	.align		4
        /*0080*/ 	.byte	0x04, 0x1c
        /*0082*/ 	.short	(.L_25 - .L_24)


	//   ....[0]....
.L_24:
        /*0084*/ 	.word	0x00000560


	//   ....[1]....
        /*0088*/ 	.word	0x00000580


	//----- nvinfo : EIATTR_REQNTID
	.align		4
.L_25:
        /*008c*/ 	.byte	0x04, 0x10
        /*008e*/ 	.short	(.L_27 - .L_26)
.L_26:
        /*0090*/ 	.word	0x00000080
        /*0094*/ 	.word	0x00000001
        /*0098*/ 	.word	0x00000001


	//----- nvinfo : EIATTR_CBANK_PARAM_SIZE
	.align		4
.L_27:
        /*009c*/ 	.byte	0x03, 0x19
        /*009e*/ 	.short	0x0034


	//----- nvinfo : EIATTR_PARAM_CBANK
	.align		4
        /*00a0*/ 	.byte	0x04, 0x0a
        /*00a2*/ 	.short	(.L_29 - .L_28)
	.align		4
.L_28:
        /*00a4*/ 	.word	index@(.nv.constant0.triton_poi_fused__unsafe_index_add_mul_sub_22)
        /*00a8*/ 	.short	0x0210
        /*00aa*/ 	.short	0x0034


	//----- nvinfo : EIATTR_SW_WAR
	.align		4
.L_29:
        /*00ac*/ 	.byte	0x04, 0x36
        /*00ae*/ 	.short	(.L_31 - .L_30)
.L_30:
        /*00b0*/ 	.word	0x00000008
.L_31:


//--------------------- .nv.callgraph             --------------------------
	.section	.nv.callgraph,"",@"SHT_CUDA_CALLGRAPH"
	.align	4
	.sectionentsize	8
	.align		4
        /*0000*/ 	.word	0x00000000
	.align		4
        /*0004*/ 	.word	0xffffffff
	.align		4
        /*0008*/ 	.word	0x00000000
	.align		4
        /*000c*/ 	.word	0xfffffffe
	.align		4
        /*0010*/ 	.word	0x00000000
	.align		4
        /*0014*/ 	.word	0xfffffffd
	.align		4
        /*0018*/ 	.word	0x00000000
	.align		4
        /*001c*/ 	.word	0xfffffffc


//--------------------- .text.triton_poi_fused__unsafe_index_add_mul_sub_22 --------------------------
	.section	.text.triton_poi_fused__unsafe_index_add_mul_sub_22,"ax",@progbits
	.align	128
        .global         triton_poi_fused__unsafe_index_add_mul_sub_22
        .type           triton_poi_fused__unsafe_index_add_mul_sub_22,@function
        .size           triton_poi_fused__unsafe_index_add_mul_sub_22,(.L_x_1 - triton_poi_fused__unsafe_index_add_mul_sub_22)
        .other          triton_poi_fused__unsafe_index_add_mul_sub_22,@"STO_CUDA_ENTRY STV_DEFAULT"
triton_poi_fused__unsafe_index_add_mul_sub_22:
.text.triton_poi_fused__unsafe_index_add_mul_sub_22:
[----:B------:R-:W0:Y:S02]  /*0000*/  LDC R1, c[0x0][0x28] ;  /* 0x00000a00ff017b82 */ /* 0x000e240000000800 */
[----:B------:R-:W1:Y:S01]  /*0010*/  S2R R0, SR_TID.X ;  /* 0x0000000000007919 */ /* 0x000e620000002100 */
[----:B------:R-:W2:Y:S01]  /*0020*/  LDC.64 R16, c[0x0][0x210] ;  /* 0x00008400ff107b82 */ /* 0x000ea20000000a00 */
[----:B------:R-:W-:Y:S01]  /*0030*/  CS2R R14, SRZ ;  /* 0x00000000000e7805 */ /* 0x000fe2000001ff00 */
[----:B------:R-:W-:Y:S01]  /*0040*/  ULDC.64 UR4, c[0x0][0x208] ;  /* 0x0000820000047ab9 */ /* 0x000fe20000000a00 */
[----:B------:R-:W3:Y:S05]  /*0050*/  S2R R12, SR_CTAID.X ;  /* 0x00000000000c7919 */ /* 0x000eea0000002500 */
[----:B------:R-:W4:Y:S01]  /*0060*/  LDC.64 R18, c[0x0][0x228] ;  /* 0x00008a00ff127b82 */ /* 0x000f220000000a00 */
[----:B------:R-:W-:-:S02]  /*0070*/  CS2R R8, SRZ ;  /* 0x0000000000087805 */ /* 0x000fc4000001ff00 */
[----:B------:R-:W-:Y:S01]  /*0080*/  CS2R R10, SRZ ;  /* 0x00000000000a7805 */ /* 0x000fe2000001ff00 */
[----:B------:R-:W-:Y:S01]  /*0090*/  ULDC.64 UR6, c[0x0][0x220] ;  /* 0x0000880000067ab9 */ /* 0x000fe20000000a00 */
[----:B-1----:R-:W-:-:S05]  /*00a0*/  IMAD.SHL.U32 R0, R0, 0x2, RZ ;  /* 0x0000000200007824 */ /* 0x002fca00078e00ff */
[----:B------:R-:W-:-:S05]  /*00b0*/  LOP3.LUT R3, R0, 0xfe, RZ, 0xc0, !PT ;  /* 0x000000fe00037812 */ /* 0x000fca00078ec0ff */
[----:B---3--:R-:W-:-:S05]  /*00c0*/  IMAD R0, R12, 0x100, R3 ;  /* 0x000001000c007824 */ /* 0x008fca00078e0203 */
[----:B------:R-:W-:Y:S02]  /*00d0*/  SHF.R.S32.HI R3, RZ, 0x1f, R0 ;  /* 0x0000001fff037819 */ /* 0x000fe40000011400 */
[----:B------:R-:W-:Y:S02]  /*00e0*/  ISETP.GE.AND P0, PT, R0, 0xc00, PT ;  /* 0x00000c000000780c */ /* 0x000fe40003f06270 */
[----:B------:R-:W-:Y:S02]  /*00f0*/  LEA.HI R4, R3, R0, RZ, 0x3 ;  /* 0x0000000003047211 */ /* 0x000fe400078f18ff */
[----:B------:R-:W1:Y:S02]  /*0100*/  LDC.64 R2, c[0x0][0x218] ;  /* 0x00008600ff027b82 */ /* 0x000e640000000a00 */
[----:B------:R-:W-:Y:S02]  /*0110*/  SHF.R.S32.HI R5, RZ, 0x3, R4 ;  /* 0x00000003ff057819 */ /* 0x000fe40000011404 */
[----:B------:R-:W-:-:S02]  /*0120*/  LOP3.LUT R13, R4, 0xfffffff8, RZ, 0xc0, !PT ;  /* 0xfffffff8040d7812 */ /* 0x000fc400078ec0ff */
[----:B------:R-:W-:-:S04]  /*0130*/  LEA.HI R6, R5, R5, RZ, 0x3 ;  /* 0x0000000505067211 */ /* 0x000fc800078f18ff */
[----:B------:R-:W-:-:S05]  /*0140*/  LOP3.LUT R6, R6, 0xfffffff8, RZ, 0xc0, !PT ;  /* 0xfffffff806067812 */ /* 0x000fca00078ec0ff */
[----:B------:R-:W-:-:S04]  /*0150*/  IMAD.IADD R5, R5, 0x1, -R6 ;  /* 0x0000000105057824 */ /* 0x000fc800078e0a06 */
[----:B--2---:R-:W-:-:S04]  /*0160*/  IMAD.WIDE R16, R5, 0x8, R16 ;  /* 0x0000000805107825 */ /* 0x004fc800078e0210 */
[----:B------:R-:W-:Y:S01]  /*0170*/  IMAD.IADD R13, R0, 0x1, -R13 ;  /* 0x00000001000d7824 */ /* 0x000fe200078e0a0d */
[----:B------:R-:W2:Y:S03]  /*0180*/  @!P0 LDG.E.EL.64 R14, desc[UR4][R16.64] ;  /* 0x00000004100e8981 */ /* 0x000ea6000c2e1b00 */
[----:B-1----:R-:W-:-:S05]  /*0190*/  IMAD.WIDE R2, R13, 0x8, R2 ;  /* 0x000000080d027825 */ /* 0x002fca00078e0202 */
[----:B------:R1:W3:Y:S01]  /*01a0*/  @!P0 LDG.E.EL.128 R8, desc[UR4][R2.64] ;  /* 0x0000000402088981 */ /* 0x0002e2000c2e1d00 */
[----:B------:R-:W-:Y:S02]  /*01b0*/  CS2R R4, SRZ ;  /* 0x0000000000047805 */ /* 0x000fe4000001ff00 */
[----:B------:R-:W-:Y:S01]  /*01c0*/  CS2R R6, SRZ ;  /* 0x0000000000067805 */ /* 0x000fe2000001ff00 */
[----:B----4-:R-:W-:-:S05]  /*01d0*/  IMAD.WIDE R18, R13, 0x8, R18 ;  /* 0x000000080d127825 */ /* 0x010fca00078e0212 */
[----:B------:R4:W5:Y:S01]  /*01e0*/  @!P0 LDG.E.EL.128 R4, desc[UR4][R18.64] ;  /* 0x0000000412048981 */ /* 0x000962000c2e1d00 */
[----:B------:R-:W-:Y:S01]  /*01f0*/  SHF.R.S32.HI R22, RZ, 0x17, R12 ;  /* 0x00000017ff167819 */ /* 0x000fe2000001140c */
[----:B-1----:R-:W1:Y:S02]  /*0200*/  LDC.64 R2, c[0x0][0x230] ;  /* 0x00008c00ff027b82 */ /* 0x002e640000000a00 */
[----:B-1----:R-:W-:Y:S01]  /*0210*/  IMAD.WIDE R2, R13, 0x4, R2 ;  /* 0x000000040d027825 */ /* 0x002fe200078e0202 */
[----:B--2---:R-:W-:-:S04]  /*0220*/  SHF.R.U32.HI R20, RZ, 0x1d, R15 ;  /* 0x0000001dff147819 */ /* 0x004fc8000001160f */
[----:B------:R-:W-:-:S04]  /*0230*/  LOP3.LUT R17, R20, 0x4, RZ, 0xc0, !PT ;  /* 0x0000000414117812 */ /* 0x000fc800078ec0ff */
[----:B------:R-:W-:Y:S02]  /*0240*/  IADD3 R20, P1, R14, R17, RZ ;  /* 0x000000110e147210 */ /* 0x000fe40007f3e0ff */
[C---:B---3--:R-:W-:Y:S02]  /*0250*/  LEA R16, P2, R8.reuse, UR6, 0x2 ;  /* 0x0000000608107c11 */ /* 0x048fe4000f8410ff */
[----:B------:R-:W-:Y:S01]  /*0260*/  SHF.R.U32.HI R14, RZ, 0x1b, R9 ;  /* 0x0000001bff0e7819 */ /* 0x000fe20000011609 */
[----:B------:R-:W-:Y:S01]  /*0270*/  IMAD.X R21, RZ, RZ, R15, P1 ;  /* 0x000000ffff157224 */ /* 0x000fe200008e060f */
[----:B------:R-:W-:Y:S02]  /*0280*/  LEA.HI.X R15, R8, UR7, R9, 0x2, P2 ;  /* 0x00000007080f7c11 */ /* 0x000fe400090f1409 */
[----:B------:R-:W-:Y:S02]  /*0290*/  LEA R8, P1, R10, UR6, 0x2 ;  /* 0x000000060a087c11 */ /* 0x000fe4000f8210ff */
[----:B----4-:R-:W-:Y:S01]  /*02a0*/  LOP3.LUT R19, R14, 0x10, RZ, 0xc0, !PT ;  /* 0x000000100e137812 */ /* 0x010fe200078ec0ff */
[----:B------:R-:W-:Y:S01]  /*02b0*/  IMAD.SHL.U32 R14, R20, 0x10, RZ ;  /* 0x00000010140e7824 */ /* 0x000fe200078e00ff */
[----:B------:R-:W-:-:S02]  /*02c0*/  SHF.R.U32.HI R17, RZ, 0x1b, R11 ;  /* 0x0000001bff117819 */ /* 0x000fc4000001160b */
[----:B------:R-:W-:Y:S02]  /*02d0*/  LEA.HI.X R9, R10, UR7, R11, 0x2, P1 ;  /* 0x000000070a097c11 */ /* 0x000fe400088f140b */
[----:B------:R-:W-:Y:S02]  /*02e0*/  SGXT R11, R22, 0x1 ;  /* 0x00000001160b781a */ /* 0x000fe40000000200 */
[----:B------:R-:W-:Y:S02]  /*02f0*/  SHF.L.U64.HI R12, R20, 0x4, R21 ;  /* 0x00000004140c7819 */ /* 0x000fe40000010215 */
[----:B------:R-:W-:Y:S02]  /*0300*/  IADD3 R10, P3, P4, R14, R16, R19 ;  /* 0x000000100e0a7210 */ /* 0x000fe40007c7e013 */
[----:B-----5:R-:W-:Y:S02]  /*0310*/  SHF.R.U32.HI R21, RZ, 0x1b, R5 ;  /* 0x0000001bff157819 */ /* 0x020fe40000011605 */
[----:B------:R-:W-:-:S02]  /*0320*/  SHF.R.U32.HI R19, RZ, 0x1b, R7 ;  /* 0x0000001bff137819 */ /* 0x000fc40000011607 */
[----:B------:R-:W-:Y:S02]  /*0330*/  LOP3.LUT R17, R17, 0x10, RZ, 0xc0, !PT ;  /* 0x0000001011117812 */ /* 0x000fe400078ec0ff */
[----:B------:R-:W-:Y:S02]  /*0340*/  LEA.HI R11, R11, R0, RZ, 0x6 ;  /* 0x000000000b0b7211 */ /* 0x000fe400078f30ff */
[----:B------:R-:W-:Y:S02]  /*0350*/  LEA R18, P5, R4, UR6, 0x2 ;  /* 0x0000000604127c11 */ /* 0x000fe4000f8a10ff */
[----:B------:R-:W-:Y:S02]  /*0360*/  LEA R16, P6, R6, UR6, 0x2 ;  /* 0x0000000606107c11 */ /* 0x000fe4000f8c10ff */
[----:B------:R-:W-:Y:S02]  /*0370*/  LOP3.LUT R21, R21, 0x10, RZ, 0xc0, !PT ;  /* 0x0000001015157812 */ /* 0x000fe400078ec0ff */
[----:B------:R-:W-:-:S02]  /*0380*/  LOP3.LUT R19, R19, 0x10, RZ, 0xc0, !PT ;  /* 0x0000001013137812 */ /* 0x000fc400078ec0ff */
[----:B------:R-:W-:Y:S02]  /*0390*/  IADD3 R8, P2, P1, R14, R8, R17 ;  /* 0x000000080e087210 */ /* 0x000fe4000795e011 */
[----:B------:R-:W-:Y:S02]  /*03a0*/  SHF.R.S32.HI R17, RZ, 0x6, R11 ;  /* 0x00000006ff117819 */ /* 0x000fe4000001140b */
[----:B------:R-:W-:Y:S02]  /*03b0*/  LEA.HI.X R5, R4, UR7, R5, 0x2, P5 ;  /* 0x0000000704057c11 */ /* 0x000fe4000a8f1405 */
[----:B------:R-:W-:Y:S01]  /*03c0*/  LEA.HI.X R7, R6, UR7, R7, 0x2, P6 ;  /* 0x0000000706077c11 */ /* 0x000fe2000b0f1407 */
[----:B------:R-:W-:Y:S01]  /*03d0*/  IMAD.SHL.U32 R17, R17, 0x10, RZ ;  /* 0x0000001011117824 */ /* 0x000fe200078e00ff */
[----:B------:R-:W-:Y:S02]  /*03e0*/  IADD3.X R11, R12, R15, RZ, P3, P4 ;  /* 0x0000000f0c0b7210 */ /* 0x000fe40001fe84ff */
[----:B------:R-:W-:-:S02]  /*03f0*/  IADD3 R4, P3, P4, R14, R18, R21 ;  /* 0x000000120e047210 */ /* 0x000fc40007c7e015 */
[----:B------:R-:W-:Y:S02]  /*0400*/  IADD3 R6, P5, P6, R14, R16, R19 ;  /* 0x000000100e067210 */ /* 0x000fe40007ebe013 */
[----:B------:R-:W-:Y:S02]  /*0410*/  CS2R R14, SRZ ;  /* 0x00000000000e7805 */ /* 0x000fe4000001ff00 */
[C---:B------:R-:W-:Y:S01]  /*0420*/  IADD3.X R9, R12.reuse, R9, RZ, P2, P1 ;  /* 0x000000090c097210 */ /* 0x040fe200017e24ff */
[C---:B------:R-:W-:Y:S01]  /*0430*/  IMAD.WIDE R10, R17.reuse, 0x4, R10 ;  /* 0x00000004110a7825 */ /* 0x040fe200078e020a */
[C---:B------:R-:W-:Y:S02]  /*0440*/  IADD3.X R5, R12.reuse, R5, RZ, P3, P4 ;  /* 0x000000050c057210 */ /* 0x040fe40001fe84ff */
[----:B------:R-:W-:Y:S02]  /*0450*/  IADD3.X R7, R12, R7, RZ, P5, P6 ;  /* 0x000000070c077210 */ /* 0x000fe40002fec4ff */
[----:B------:R-:W-:Y:S01]  /*0460*/  CS2R R18, SRZ ;  /* 0x0000000000127805 */ /* 0x000fe2000001ff00 */
[C---:B------:R-:W-:Y:S01]  /*0470*/  IMAD.WIDE R8, R17.reuse, 0x4, R8 ;  /* 0x0000000411087825 */ /* 0x040fe200078e0208 */
[----:B------:R-:W2:Y:S03]  /*0480*/  @!P0 LDG.E.EL R15, desc[UR4][R10.64] ;  /* 0x000000040a0f8981 */ /* 0x000ea6000c2e1900 */
[C---:B------:R-:W-:Y:S01]  /*0490*/  IMAD.WIDE R12, R17.reuse, 0x4, R4 ;  /* 0x00000004110c7825 */ /* 0x040fe200078e0204 */
[----:B------:R-:W3:Y:S01]  /*04a0*/  @!P0 LDG.E.EL R14, desc[UR4][R8.64] ;  /* 0x00000004080e8981 */ /* 0x000ee2000c2e1900 */
[----:B------:R-:W1:Y:S02]  /*04b0*/  LDC.64 R4, c[0x0][0x238] ;  /* 0x00008e00ff047b82 */ /* 0x000e640000000a00 */
[----:B------:R-:W-:Y:S01]  /*04c0*/  IMAD.WIDE R6, R17, 0x4, R6 ;  /* 0x0000000411067825 */ /* 0x000fe200078e0206 */
[----:B------:R-:W-:Y:S01]  /*04d0*/  CS2R R16, SRZ ;  /* 0x0000000000107805 */ /* 0x000fe2000001ff00 */
[----:B------:R-:W2:Y:S04]  /*04e0*/  @!P0 LDG.E.EL R18, desc[UR4][R12.64] ;  /* 0x000000040c128981 */ /* 0x000ea8000c2e1900 */
[----:B------:R-:W3:Y:S04]  /*04f0*/  @!P0 LDG.E.EL R19, desc[UR4][R6.64] ;  /* 0x0000000406138981 */ /* 0x000ee8000c2e1900 */
[----:B------:R-:W4:Y:S01]  /*0500*/  @!P0 LDG.E.EL.64 R16, desc[UR4][R2.64] ;  /* 0x0000000402108981 */ /* 0x000f22000c2e1b00 */
[----:B-1----:R-:W-:-:S04]  /*0510*/  IMAD.WIDE R4, R0, 0x4, R4 ;  /* 0x0000000400047825 */ /* 0x002fc800078e0204 */
[----:B--2---:R-:W-:Y:S01]  /*0520*/  FADD R18, R18, -R15 ;  /* 0x8000000f12127221 */ /* 0x004fe20000000000 */
[----:B---3--:R-:W-:-:S03]  /*0530*/  FADD R19, R19, -R14 ;  /* 0x8000000e13137221 */ /* 0x008fc60000000000 */
[----:B----4-:R-:W-:Y:S01]  /*0540*/  FFMA R16, R18, R16, R15 ;  /* 0x0000001012107223 */ /* 0x010fe2000000000f */
[----:B------:R-:W-:Y:S01]  /*0550*/  FFMA R17, R19, R17, R14 ;  /* 0x0000001113117223 */ /* 0x000fe2000000000e */
[----:B------:R-:W-:Y:S06]  /*0560*/  @P0 EXIT ;  /* 0x000000000000094d */ /* 0x000fec0003800000 */
[----:B------:R-:W-:Y:S01]  /*0570*/  STG.E.64 desc[UR4][R4.64], R16 ;  /* 0x0000001004007986 */ /* 0x000fe2000c101b04 */
[----:B------:R-:W-:Y:S05]  /*0580*/  EXIT ;  /* 0x000000000000794d */ /* 0x000fea0003800000 */
.L_x_0:
[----:B------:R-:W-:-:S00]  /*0590*/  BRA `(.L_x_0) ;  /* 0xfffffffc00fc7947 */ /* 0x000fc0000383ffff */
[----:B------:R-:W-:-:S00]  /*05a0*/  NOP ;  /* 0x0000000000007918 */ /* 0x000fc00000000000 */
        /* <DEDUP_REMOVED lines=13> */
.L_x_1:


//--------------------- .nv.constant0.triton_poi_fused__unsafe_index_add_mul_sub_22 --------------------------
	.section	.nv.constant0.triton_poi_fused__unsafe_index_add_mul_sub_22,"a",@progbits
	.sectionflags	@""
	.align	4
.nv.constant0.triton_poi_fused__unsafe_index_add_mul_sub_22:
	.zero		580
